//
// Generated by NVIDIA NVVM Compiler
//
// Compiler Build ID: CL-36424714
// Cuda compilation tools, release 13.0, V13.0.88
// Based on NVVM 20.0.0
//

.version 9.0
.target sm_100
.address_size 64

	// .globl	_ZN6worker7kernels21embedding_lookup_fp16EPKiPK6__halfPS3_iii

.visible .entry _ZN6worker7kernels21embedding_lookup_fp16EPKiPK6__halfPS3_iii(
	.param .u64 .ptr .align 1 _ZN6worker7kernels21embedding_lookup_fp16EPKiPK6__halfPS3_iii_param_0,
	.param .u64 .ptr .align 1 _ZN6worker7kernels21embedding_lookup_fp16EPKiPK6__halfPS3_iii_param_1,
	.param .u64 .ptr .align 1 _ZN6worker7kernels21embedding_lookup_fp16EPKiPK6__halfPS3_iii_param_2,
	.param .u32 _ZN6worker7kernels21embedding_lookup_fp16EPKiPK6__halfPS3_iii_param_3,
	.param .u32 _ZN6worker7kernels21embedding_lookup_fp16EPKiPK6__halfPS3_iii_param_4,
	.param .u32 _ZN6worker7kernels21embedding_lookup_fp16EPKiPK6__halfPS3_iii_param_5
)
{
	.reg .pred 	%p<7>;
	.reg .b16 	%rs<3>;
	.reg .b32 	%r<15>;
	.reg .b32 	%f<2>;
	.reg .b64 	%rd<15>;

	ld.param.u64 	%rd2, [_ZN6worker7kernels21embedding_lookup_fp16EPKiPK6__halfPS3_iii_param_0];
	ld.param.u64 	%rd3, [_ZN6worker7kernels21embedding_lookup_fp16EPKiPK6__halfPS3_iii_param_1];
	ld.param.u64 	%rd4, [_ZN6worker7kernels21embedding_lookup_fp16EPKiPK6__halfPS3_iii_param_2];
	ld.param.u32 	%r6, [_ZN6worker7kernels21embedding_lookup_fp16EPKiPK6__halfPS3_iii_param_3];
	ld.param.u32 	%r7, [_ZN6worker7kernels21embedding_lookup_fp16EPKiPK6__halfPS3_iii_param_4];
	ld.param.u32 	%r5, [_ZN6worker7kernels21embedding_lookup_fp16EPKiPK6__halfPS3_iii_param_5];
	cvta.to.global.u64 	%rd1, %rd4;
	mov.u32 	%r1, %ctaid.x;
	mov.u32 	%r8, %tid.x;
	mov.u32 	%r9, %ctaid.y;
	mov.u32 	%r10, %ntid.x;
	mad.lo.s32 	%r11, %r9, %r10, %r8;
	setp.ge.s32 	%p1, %r1, %r6;
	setp.ge.s32 	%p2, %r11, %r7;
	or.pred  	%p3, %p1, %p2;
	@%p3 bra 	$L__BB0_4;
	cvta.to.global.u64 	%rd5, %rd2;
	mul.wide.u32 	%rd6, %r1, 4;
	add.s64 	%rd7, %rd5, %rd6;
	ld.global.u32 	%r3, [%rd7];
	setp.gt.s32 	%p4, %r3, -1;
	setp.lt.s32 	%p5, %r3, %r5;
	and.pred  	%p6, %p4, %p5;
	@%p6 bra 	$L__BB0_3;
	mov.f32 	%f1, 0f00000000;
	// begin inline asm
	{  cvt.rn.f16.f32 %rs2, %f1;}

	// end inline asm
	mad.lo.s32 	%r14, %r7, %r1, %r11;
	mul.wide.u32 	%rd13, %r14, 2;
	add.s64 	%rd14, %rd1, %rd13;
	st.global.u16 	[%rd14], %rs2;
	bra.uni 	$L__BB0_4;
$L__BB0_3:
	mad.lo.s32 	%r12, %r3, %r7, %r11;
	cvta.to.global.u64 	%rd8, %rd3;
	mul.wide.u32 	%rd9, %r12, 2;
	add.s64 	%rd10, %rd8, %rd9;
	ld.global.u16 	%rs1, [%rd10];
	mad.lo.s32 	%r13, %r7, %r1, %r11;
	mul.wide.u32 	%rd11, %r13, 2;
	add.s64 	%rd12, %rd1, %rd11;
	st.global.u16 	[%rd12], %rs1;
$L__BB0_4:
	ret;

}
	// .globl	_ZN6worker7kernels21embedding_lookup_fp32EPKiPKfPfiii
.visible .entry _ZN6worker7kernels21embedding_lookup_fp32EPKiPKfPfiii(
	.param .u64 .ptr .align 1 _ZN6worker7kernels21embedding_lookup_fp32EPKiPKfPfiii_param_0,
	.param .u64 .ptr .align 1 _ZN6worker7kernels21embedding_lookup_fp32EPKiPKfPfiii_param_1,
	.param .u64 .ptr .align 1 _ZN6worker7kernels21embedding_lookup_fp32EPKiPKfPfiii_param_2,
	.param .u32 _ZN6worker7kernels21embedding_lookup_fp32EPKiPKfPfiii_param_3,
	.param .u32 _ZN6worker7kernels21embedding_lookup_fp32EPKiPKfPfiii_param_4,
	.param .u32 _ZN6worker7kernels21embedding_lookup_fp32EPKiPKfPfiii_param_5
)
{
	.reg .pred 	%p<7>;
	.reg .b32 	%r<16>;
	.reg .b32 	%f<2>;
	.reg .b64 	%rd<15>;

	ld.param.u64 	%rd2, [_ZN6worker7kernels21embedding_lookup_fp32EPKiPKfPfiii_param_0];
	ld.param.u64 	%rd3, [_ZN6worker7kernels21embedding_lookup_fp32EPKiPKfPfiii_param_1];
	ld.param.u64 	%rd4, [_ZN6worker7kernels21embedding_lookup_fp32EPKiPKfPfiii_param_2];
	ld.param.u32 	%r6, [_ZN6worker7kernels21embedding_lookup_fp32EPKiPKfPfiii_param_3];
	ld.param.u32 	%r7, [_ZN6worker7kernels21embedding_lookup_fp32EPKiPKfPfiii_param_4];
	ld.param.u32 	%r5, [_ZN6worker7kernels21embedding_lookup_fp32EPKiPKfPfiii_param_5];
	cvta.to.global.u64 	%rd1, %rd4;
	mov.u32 	%r1, %ctaid.x;
	mov.u32 	%r8, %tid.x;
	mov.u32 	%r9, %ctaid.y;
	mov.u32 	%r10, %ntid.x;
	mad.lo.s32 	%r11, %r9, %r10, %r8;
	setp.ge.s32 	%p1, %r1, %r6;
	setp.ge.s32 	%p2, %r11, %r7;
	or.pred  	%p3, %p1, %p2;
	@%p3 bra 	$L__BB1_4;
	cvta.to.global.u64 	%rd5, %rd2;
	mul.wide.u32 	%rd6, %r1, 4;
	add.s64 	%rd7, %rd5, %rd6;
	ld.global.u32 	%r3, [%rd7];
	setp.gt.s32 	%p4, %r3, -1;
	setp.lt.s32 	%p5, %r3, %r5;
	and.pred  	%p6, %p4, %p5;
	@%p6 bra 	$L__BB1_3;
	mad.lo.s32 	%r14, %r7, %r1, %r11;
	mul.wide.u32 	%rd13, %r14, 4;
	add.s64 	%rd14, %rd1, %rd13;
	mov.b32 	%r15, 0;
	st.global.u32 	[%rd14], %r15;
	bra.uni 	$L__BB1_4;
$L__BB1_3:
	mad.lo.s32 	%r12, %r5, %r11, %r3;
	cvta.to.global.u64 	%rd8, %rd3;
	mul.wide.s32 	%rd9, %r12, 4;
	add.s64 	%rd10, %rd8, %rd9;
	ld.global.f32 	%f1, [%rd10];
	mad.lo.s32 	%r13, %r7, %r1, %r11;
	mul.wide.u32 	%rd11, %r13, 4;
	add.s64 	%rd12, %rd1, %rd11;
	st.global.f32 	[%rd12], %f1;
$L__BB1_4:
	ret;

}


// ===== COMPILED SASS (sm_100) =====

	.target	sm_100

	.elftype	@"ET_EXEC"


//--------------------- .note.nv.tkinfo           --------------------------
	.section	.note.nv.tkinfo,"",@"SHT_NOTE"
	.sectionflags	@"SHF_NOTE_NV_TKINFO"
	.tkinfo
        /*0018*/ 	.word	0x00000002
        /*0030*/ 	.string	""
        /*0030*/ 	.string	"ptxas"
        /*0030*/ 	.string	"Cuda compilation tools, release 13.0, V13.0.88"
        /*0030*/ 	.string	"Build cuda_13.0.r13.0/compiler.36424714_0"
        /*0030*/ 	.string	"-arch sm_100 -m 64 "



//--------------------- .note.nv.cuinfo           --------------------------
	.section	.note.nv.cuinfo,"",@"SHT_NOTE"
	.sectionflags	@"SHF_NOTE_NV_CUINFO"
        /*0018*/ 	.short	0x0002
        /*001a*/ 	.short	0x0064
        /*001c*/ 	.short	0x0082
	.zero		2


//--------------------- .nv.info                  --------------------------
	.section	.nv.info,"",@"SHT_CUDA_INFO"
	.align	4


	//----- nvinfo : EIATTR_REGCOUNT
	.align		4
        /*0000*/ 	.byte	0x04, 0x2f
        /*0002*/ 	.short	(.L_1 - .L_0)
	.align		4
.L_0:
        /*0004*/ 	.word	index@(_ZN6worker7kernels21embedding_lookup_fp16EPKiPK6__halfPS3_iii)
        /*0008*/ 	.word	0x0000000e


	//----- nvinfo : EIATTR_FRAME_SIZE
	.align		4
.L_1:
        /*000c*/ 	.byte	0x04, 0x11
        /*000e*/ 	.short	(.L_3 - .L_2)
	.align		4
.L_2:
        /*0010*/ 	.word	index@(_ZN6worker7kernels21embedding_lookup_fp16EPKiPK6__halfPS3_iii)
        /*0014*/ 	.word	0x00000000


	//----- nvinfo : EIATTR_REGCOUNT
	.align		4
.L_3:
        /*0018*/ 	.byte	0x04, 0x2f
        /*001a*/ 	.short	(.L_5 - .L_4)
	.align		4
.L_4:
        /*001c*/ 	.word	index@(_ZN6worker7kernels21embedding_lookup_fp32EPKiPKfPfiii)
        /*0020*/ 	.word	0x0000000e


	//----- nvinfo : EIATTR_FRAME_SIZE
	.align		4
.L_5:
        /*0024*/ 	.byte	0x04, 0x11
        /*0026*/ 	.short	(.L_7 - .L_6)
	.align		4
.L_6:
        /*0028*/ 	.word	index@(_ZN6worker7kernels21embedding_lookup_fp32EPKiPKfPfiii)
        /*002c*/ 	.word	0x00000000


	//----- nvinfo : EIATTR_MIN_STACK_SIZE
	.align		4
.L_7:
        /*0030*/ 	.byte	0x04, 0x12
        /*0032*/ 	.short	(.L_9 - .L_8)
	.align		4
.L_8:
        /*0034*/ 	.word	index@(_ZN6worker7kernels21embedding_lookup_fp32EPKiPKfPfiii)
        /*0038*/ 	.word	0x00000000


	//----- nvinfo : EIATTR_MIN_STACK_SIZE
	.align		4
.L_9:
        /*003c*/ 	.byte	0x04, 0x12
        /*003e*/ 	.short	(.L_11 - .L_10)
	.align		4
.L_10:
        /*0040*/ 	.word	index@(_ZN6worker7kernels21embedding_lookup_fp16EPKiPK6__halfPS3_iii)
        /*0044*/ 	.word	0x00000000
.L_11:


//--------------------- .nv.compat                --------------------------
	.section	.nv.compat,"",@"SHT_CUDA_COMPAT_INFO"
	.align	4
        /*0000*/ 	.byte	0x02, 0x09, 0x00, 0x00, 0x02, 0x02, 0x01, 0x00, 0x02, 0x05, 0x05, 0x00, 0x03, 0x07, 0x01, 0x01
        /*0010*/ 	.byte	0x02, 0x03, 0x00, 0x00, 0x02, 0x06, 0x01, 0x00, 0x04, 0x0b, 0x08, 0x00, 0x09, 0x00, 0x00, 0x00
        /*0020*/ 	.byte	0x00, 0x00, 0x00, 0x00


//--------------------- .nv.info._ZN6worker7kernels21embedding_lookup_fp32EPKiPKfPfiii --------------------------
	.section	.nv.info._ZN6worker7kernels21embedding_lookup_fp32EPKiPKfPfiii,"",@"SHT_CUDA_INFO"
	.sectionflags	@""
	.align	4


	//----- nvinfo : EIATTR_CUDA_API_VERSION
	.align		4
        /*0000*/ 	.byte	0x04, 0x37
        /*0002*/ 	.short	(.L_13 - .L_12)
.L_12:
        /*0004*/ 	.word	0x00000082


	//----- nvinfo : EIATTR_KPARAM_INFO
	.align		4
.L_13:
        /*0008*/ 	.byte	0x04, 0x17
        /*000a*/ 	.short	(.L_15 - .L_14)
.L_14:
        /*000c*/ 	.word	0x00000000
        /*0010*/ 	.short	0x0005
        /*0012*/ 	.short	0x0020
        /*0014*/ 	.byte	0x00, 0xf0, 0x11, 0x00


	//----- nvinfo : EIATTR_KPARAM_INFO
	.align		4
.L_15:
        /*0018*/ 	.byte	0x04, 0x17
        /*001a*/ 	.short	(.L_17 - .L_16)
.L_16:
        /*001c*/ 	.word	0x00000000
        /*0020*/ 	.short	0x0004
        /*0022*/ 	.short	0x001c
        /*0024*/ 	.byte	0x00, 0xf0, 0x11, 0x00


	//----- nvinfo : EIATTR_KPARAM_INFO
	.align		4
.L_17:
        /*0028*/ 	.byte	0x04, 0x17
        /*002a*/ 	.short	(.L_19 - .L_18)
.L_18:
        /*002c*/ 	.word	0x00000000
        /*0030*/ 	.short	0x0003
        /*0032*/ 	.short	0x0018
        /*0034*/ 	.byte	0x00, 0xf0, 0x11, 0x00


	//----- nvinfo : EIATTR_KPARAM_INFO
	.align		4
.L_19:
        /*0038*/ 	.byte	0x04, 0x17
        /*003a*/ 	.short	(.L_21 - .L_20)
.L_20:
        /*003c*/ 	.word	0x00000000
        /*0040*/ 	.short	0x0002
        /*0042*/ 	.short	0x0010
        /*0044*/ 	.byte	0x00, 0xf5, 0x21, 0x00


	//----- nvinfo : EIATTR_KPARAM_INFO
	.align		4
.L_21:
        /*0048*/ 	.byte	0x04, 0x17
        /*004a*/ 	.short	(.L_23 - .L_22)
.L_22:
        /*004c*/ 	.word	0x00000000
        /*0050*/ 	.short	0x0001
        /*0052*/ 	.short	0x0008
        /*0054*/ 	.byte	0x00, 0xf5, 0x21, 0x00


	//----- nvinfo : EIATTR_KPARAM_INFO
	.align		4
.L_23:
        /*0058*/ 	.byte	0x04, 0x17
        /*005a*/ 	.short	(.L_25 - .L_24)
.L_24:
        /*005c*/ 	.word	0x00000000
        /*0060*/ 	.short	0x0000
        /*0062*/ 	.short	0x0000
        /*0064*/ 	.byte	0x00, 0xf5, 0x21, 0x00


	//----- nvinfo : EIATTR_SPARSE_MMA_MASK
	.align		4
.L_25:
        /*0068*/ 	.byte	0x03, 0x50
        /*006a*/ 	.short	0x0000


	//----- nvinfo : EIATTR_MAXREG_COUNT
	.align		4
        /*006c*/ 	.byte	0x03, 0x1b
        /*006e*/ 	.short	0x00ff


	//----- nvinfo : EIATTR_MERCURY_ISA_VERSION
	.align		4
        /*0070*/ 	.byte	0x03, 0x5f
        /*0072*/ 	.short	0x0101


	//----- nvinfo : EIATTR_VRC_CTA_INIT_COUNT
	.align		4
        /*0074*/ 	.byte	0x02, 0x4a
	.zero		1
	.zero		1


	//----- nvinfo : EIATTR_EXIT_INSTR_OFFSETS
	.align		4
        /*0078*/ 	.byte	0x04, 0x1c
        /*007a*/ 	.short	(.L_27 - .L_26)


	//   ....[0]....
.L_26:
        /*007c*/ 	.word	0x00000090


	//   ....[1]....
        /*0080*/ 	.word	0x00000150


	//   ....[2]....
        /*0084*/ 	.word	0x000001e0


	//----- nvinfo : EIATTR_CBANK_PARAM_SIZE
	.align		4
.L_27:
        /*0088*/ 	.byte	0x03, 0x19
        /*008a*/ 	.short	0x0024


	//----- nvinfo : EIATTR_PARAM_CBANK
	.align		4
        /*008c*/ 	.byte	0x04, 0x0a
        /*008e*/ 	.short	(.L_29 - .L_28)
	.align		4
.L_28:
        /*0090*/ 	.word	index@(.nv.constant0._ZN6worker7kernels21embedding_lookup_fp32EPKiPKfPfiii)
        /*0094*/ 	.short	0x0380
        /*0096*/ 	.short	0x0024


	//----- nvinfo : EIATTR_SW_WAR
	.align		4
.L_29:
        /*0098*/ 	.byte	0x04, 0x36
        /*009a*/ 	.short	(.L_31 - .L_30)
.L_30:
        /*009c*/ 	.word	0x00000008
.L_31:


//--------------------- .nv.info._ZN6worker7kernels21embedding_lookup_fp16EPKiPK6__halfPS3_iii --------------------------
	.section	.nv.info._ZN6worker7kernels21embedding_lookup_fp16EPKiPK6__halfPS3_iii,"",@"SHT_CUDA_INFO"
	.sectionflags	@""
	.align	4


	//----- nvinfo : EIATTR_CUDA_API_VERSION
	.align		4
        /*0000*/ 	.byte	0x04, 0x37
        /*0002*/ 	.short	(.L_33 - .L_32)
.L_32:
        /*0004*/ 	.word	0x00000082


	//----- nvinfo : EIATTR_KPARAM_INFO
	.align		4
.L_33:
        /*0008*/ 	.byte	0x04, 0x17
        /*000a*/ 	.short	(.L_35 - .L_34)
.L_34:
        /*000c*/ 	.word	0x00000000
        /*0010*/ 	.short	0x0005
        /*0012*/ 	.short	0x0020
        /*0014*/ 	.byte	0x00, 0xf0, 0x11, 0x00


	//----- nvinfo : EIATTR_KPARAM_INFO
	.align		4
.L_35:
        /*0018*/ 	.byte	0x04, 0x17
        /*001a*/ 	.short	(.L_37 - .L_36)
.L_36:
        /*001c*/ 	.word	0x00000000
        /*0020*/ 	.short	0x0004
        /*0022*/ 	.short	0x001c
        /*0024*/ 	.byte	0x00, 0xf0, 0x11, 0x00


	//----- nvinfo : EIATTR_KPARAM_INFO
	.align		4
.L_37:
        /*0028*/ 	.byte	0x04, 0x17
        /*002a*/ 	.short	(.L_39 - .L_38)
.L_38:
        /*002c*/ 	.word	0x00000000
        /*0030*/ 	.short	0x0003
        /*0032*/ 	.short	0x0018
        /*0034*/ 	.byte	0x00, 0xf0, 0x11, 0x00


	//----- nvinfo : EIATTR_KPARAM_INFO
	.align		4
.L_39:
        /*0038*/ 	.byte	0x04, 0x17
        /*003a*/ 	.short	(.L_41 - .L_40)
.L_40:
        /*003c*/ 	.word	0x00000000
        /*0040*/ 	.short	0x0002
        /*0042*/ 	.short	0x0010
        /*0044*/ 	.byte	0x00, 0xf5, 0x21, 0x00


	//----- nvinfo : EIATTR_KPARAM_INFO
	.align		4
.L_41:
        /*0048*/ 	.byte	0x04, 0x17
        /*004a*/ 	.short	(.L_43 - .L_42)
.L_42:
        /*004c*/ 	.word	0x00000000
        /*0050*/ 	.short	0x0001
        /*0052*/ 	.short	0x0008
        /*0054*/ 	.byte	0x00, 0xf5, 0x21, 0x00


	//----- nvinfo : EIATTR_KPARAM_INFO
	.align		4
.L_43:
        /*0058*/ 	.byte	0x04, 0x17
        /*005a*/ 	.short	(.L_45 - .L_44)
.L_44:
        /*005c*/ 	.word	0x00000000
        /*0060*/ 	.short	0x0000
        /*0062*/ 	.short	0x0000
        /*0064*/ 	.byte	0x00, 0xf5, 0x21, 0x00


	//----- nvinfo : EIATTR_SPARSE_MMA_MASK
	.align		4
.L_45:
        /*0068*/ 	.byte	0x03, 0x50
        /*006a*/ 	.short	0x0000


	//----- nvinfo : EIATTR_MAXREG_COUNT
	.align		4
        /*006c*/ 	.byte	0x03, 0x1b
        /*006e*/ 	.short	0x00ff


	//----- nvinfo : EIATTR_MERCURY_ISA_VERSION
	.align		4
        /*0070*/ 	.byte	0x03, 0x5f
        /*0072*/ 	.short	0x0101


	//----- nvinfo : EIATTR_VRC_CTA_INIT_COUNT
	.align		4
        /*0074*/ 	.byte	0x02, 0x4a
	.zero		1
	.zero		1


	//----- nvinfo : EIATTR_EXIT_INSTR_OFFSETS
	.align		4
        /*0078*/ 	.byte	0x04, 0x1c
        /*007a*/ 	.short	(.L_47 - .L_46)


	//   ....[0]....
.L_46:
        /*007c*/ 	.word	0x00000090


	//   ....[1]....
        /*0080*/ 	.word	0x00000150


	//   ....[2]....
        /*0084*/ 	.word	0x000001e0


	//----- nvinfo : EIATTR_CBANK_PARAM_SIZE
	.align		4
.L_47:
        /*0088*/ 	.byte	0x03, 0x19
        /*008a*/ 	.short	0x0024


	//----- nvinfo : EIATTR_PARAM_CBANK
	.align		4
        /*008c*/ 	.byte	0x04, 0x0a
        /*008e*/ 	.short	(.L_49 - .L_48)
	.align		4
.L_48:
        /*0090*/ 	.word	index@(.nv.constant0._ZN6worker7kernels21embedding_lookup_fp16EPKiPK6__halfPS3_iii)
        /*0094*/ 	.short	0x0380
        /*0096*/ 	.short	0x0024


	//----- nvinfo : EIATTR_SW_WAR
	.align		4
.L_49:
        /*0098*/ 	.byte	0x04, 0x36
        /*009a*/ 	.short	(.L_51 - .L_50)
.L_50:
        /*009c*/ 	.word	0x00000008
.L_51:


//--------------------- .nv.callgraph             --------------------------
	.section	.nv.callgraph,"",@"SHT_CUDA_CALLGRAPH"
	.align	4
	.sectionentsize	8
	.align		4
        /*0000*/ 	.word	0x00000000
	.align		4
        /*0004*/ 	.word	0xffffffff
	.align		4
        /*0008*/ 	.word	0x00000000
	.align		4
        /*000c*/ 	.word	0xfffffffe
	.align		4
        /*0010*/ 	.word	0x00000000
	.align		4
        /*0014*/ 	.word	0xfffffffd
	.align		4
        /*0018*/ 	.word	0x00000000
	.align		4
        /*001c*/ 	.word	0xfffffffc


//--------------------- .text._ZN6worker7kernels21embedding_lookup_fp32EPKiPKfPfiii --------------------------
	.section	.text._ZN6worker7kernels21embedding_lookup_fp32EPKiPKfPfiii,"ax",@progbits
	.align	128
        .global         _ZN6worker7kernels21embedding_lookup_fp32EPKiPKfPfiii
        .type           _ZN6worker7kernels21embedding_lookup_fp32EPKiPKfPfiii,@function
        .size           _ZN6worker7kernels21embedding_lookup_fp32EPKiPKfPfiii,(.L_x_2 - _ZN6worker7kernels21embedding_lookup_fp32EPKiPKfPfiii)
        .other          _ZN6worker7kernels21embedding_lookup_fp32EPKiPKfPfiii,@"STO_CUDA_ENTRY STV_DEFAULT"
_ZN6worker7kernels21embedding_lookup_fp32EPKiPKfPfiii:
.text._ZN6worker7kernels21embedding_lookup_fp32EPKiPKfPfiii:
[----:B------:R-:W-:Y:S01]  /*0000*/  LDC R1, c[0x0][0x37c] ;  /* 0x0000df00ff017b82 */ /* 0x000fe20000000800 */
[----:B------:R-:W0:Y:S07]  /*0010*/  S2R R0, SR_TID.X ;  /* 0x0000000000007919 */ /* 0x000e2e0000002100 */
[----:B------:R-:W0:Y:S01]  /*0020*/  S2UR UR4, SR_CTAID.Y ;  /* 0x00000000000479c3 */ /* 0x000e220000002600 */
[----:B------:R-:W1:Y:S01]  /*0030*/  LDCU.64 UR6, c[0x0][0x398] ;  /* 0x00007300ff0677ac */ /* 0x000e620008000a00 */
[----:B------:R-:W2:Y:S06]  /*0040*/  S2R R11, SR_CTAID.X ;  /* 0x00000000000b7919 */ /* 0x000eac0000002500 */
[----:B------:R-:W0:Y:S02]  /*0050*/  LDC R3, c[0x0][0x360] ;  /* 0x0000d800ff037b82 */ /* 0x000e240000000800 */
[----:B0-----:R-:W-:-:S05]  /*0060*/  IMAD R0, R3, UR4, R0 ;  /* 0x0000000403007c24 */ /* 0x001fca000f8e0200 */
[----:B-1----:R-:W-:-:S04]  /*0070*/  ISETP.GE.AND P0, PT, R0, UR7, PT ;  /* 0x0000000700007c0c */ /* 0x002fc8000bf06270 */
[----:B--2---:R-:W-:-:S13]  /*0080*/  ISETP.GE.OR P0, PT, R11, UR6, P0 ;  /* 0x000000060b007c0c */ /* 0x004fda0008706670 */
[----:B------:R-:W-:Y:S05]  /*0090*/  @P0 EXIT ;  /* 0x000000000000094d */ /* 0x000fea0003800000 */
[----:B------:R-:W0:Y:S01]  /*00a0*/  LDC.64 R2, c[0x0][0x380] ;  /* 0x0000e000ff027b82 */ /* 0x000e220000000a00 */
[----:B------:R-:W1:Y:S07]  /*00b0*/  LDCU.64 UR4, c[0x0][0x358] ;  /* 0x00006b00ff0477ac */ /* 0x000e6e0008000a00 */
[----:B------:R-:W2:Y:S01]  /*00c0*/  LDC R6, c[0x0][0x3a0] ;  /* 0x0000e800ff067b82 */ /* 0x000ea20000000800 */
[----:B0-----:R-:W-:-:S05]  /*00d0*/  IMAD.WIDE.U32 R2, R11, 0x4, R2 ;  /* 0x000000040b027825 */ /* 0x001fca00078e0002 */
[----:B-1----:R-:W2:Y:S02]  /*00e0*/  LDG.E R7, desc[UR4][R2.64] ;  /* 0x0000000402077981 */ /* 0x002ea4000c1e1900 */
[----:B--2---:R-:W-:-:S04]  /*00f0*/  ISETP.GE.AND P0, PT, R7, R6, PT ;  /* 0x000000060700720c */ /* 0x004fc80003f06270 */
[----:B------:R-:W-:-:S13]  /*0100*/  ISETP.GT.AND P0, PT, R7, -0x1, !P0 ;  /* 0xffffffff0700780c */ /* 0x000fda0004704270 */
[----:B------:R-:W0:Y:S01]  /*0110*/  @!P0 LDC.64 R4, c[0x0][0x390] ;  /* 0x0000e400ff048b82 */ /* 0x000e220000000a00 */
[----:B------:R-:W-:-:S04]  /*0120*/  @!P0 IMAD R9, R11, UR7, R0 ;  /* 0x000000070b098c24 */ /* 0x000fc8000f8e0200 */
[----:B0-----:R-:W-:-:S05]  /*0130*/  @!P0 IMAD.WIDE.U32 R4, R9, 0x4, R4 ;  /* 0x0000000409048825 */ /* 0x001fca00078e0004 */
[----:B------:R0:W-:Y:S01]  /*0140*/  @!P0 STG.E desc[UR4][R4.64], RZ ;  /* 0x000000ff04008986 */ /* 0x0001e2000c101904 */
[----:B------:R-:W-:Y:S05]  /*0150*/  @!P0 EXIT ;  /* 0x000000000000894d */ /* 0x000fea0003800000 */
[----:B------:R-:W1:Y:S01]  /*0160*/  LDC.64 R2, c[0x0][0x388] ;  /* 0x0000e200ff027b82 */ /* 0x000e620000000a00 */
[----:B------:R-:W-:-:S07]  /*0170*/  IMAD R7, R0, R6, R7 ;  /* 0x0000000600077224 */ /* 0x000fce00078e0207 */
[----:B0-----:R-:W0:Y:S01]  /*0180*/  LDC.64 R4, c[0x0][0x390] ;  /* 0x0000e400ff047b82 */ /* 0x001e220000000a00 */
[----:B-1----:R-:W-:-:S06]  /*0190*/  IMAD.WIDE R2, R7, 0x4, R2 ;  /* 0x0000000407027825 */ /* 0x002fcc00078e0202 */
[----:B------:R-:W2:Y:S01]  /*01a0*/  LDG.E R3, desc[UR4][R2.64] ;  /* 0x0000000402037981 */ /* 0x000ea2000c1e1900 */
[----:B------:R-:W-:-:S04]  /*01b0*/  IMAD R11, R11, UR7, R0 ;  /* 0x000000070b0b7c24 */ /* 0x000fc8000f8e0200 */
[----:B0-----:R-:W-:-:S05]  /*01c0*/  IMAD.WIDE.U32 R4, R11, 0x4, R4 ;  /* 0x000000040b047825 */ /* 0x001fca00078e0004 */
[----:B--2---:R-:W-:Y:S01]  /*01d0*/  STG.E desc[UR4][R4.64], R3 ;  /* 0x0000000304007986 */ /* 0x004fe2000c101904 */
[----:B------:R-:W-:Y:S05]  /*01e0*/  EXIT ;  /* 0x000000000000794d */ /* 0x000fea0003800000 */
.L_x_0:
[----:B------:R-:W-:-:S00]  /*01f0*/  BRA `(.L_x_0) ;  /* 0xfffffffc00fc7947 */ /* 0x000fc0000383ffff */
[----:B------:R-:W-:-:S00]  /*0200*/  NOP ;  /* 0x0000000000007918 */ /* 0x000fc00000000000 */
[----:B------:R-:W-:-:S00]  /*0210*/  NOP ;  /* 0x0000000000007918 */ /* 0x000fc00000000000 */
[----:B------:R-:W-:-:S00]  /*0220*/  NOP ;  /* 0x0000000000007918 */ /* 0x000fc00000000000 */
[----:B------:R-:W-:-:S00]  /*0230*/  NOP ;  /* 0x0000000000007918 */ /* 0x000fc00000000000 */
[----:B------:R-:W-:-:S00]  /*0240*/  NOP ;  /* 0x0000000000007918 */ /* 0x000fc00000000000 */
[----:B------:R-:W-:-:S00]  /*0250*/  NOP ;  /* 0x0000000000007918 */ /* 0x000fc00000000000 */
[----:B------:R-:W-:-:S00]  /*0260*/  NOP ;  /* 0x0000000000007918 */ /* 0x000fc00000000000 */
[----:B------:R-:W-:-:S00]  /*0270*/  NOP ;  /* 0x0000000000007918 */ /* 0x000fc00000000000 */
.L_x_2:


//--------------------- .text._ZN6worker7kernels21embedding_lookup_fp16EPKiPK6__halfPS3_iii --------------------------
	.section	.text._ZN6worker7kernels21embedding_lookup_fp16EPKiPK6__halfPS3_iii,"ax",@progbits
	.align	128
        .global         _ZN6worker7kernels21embedding_lookup_fp16EPKiPK6__halfPS3_iii
        .type           _ZN6worker7kernels21embedding_lookup_fp16EPKiPK6__halfPS3_iii,@function
        .size           _ZN6worker7kernels21embedding_lookup_fp16EPKiPK6__halfPS3_iii,(.L_x_3 - _ZN6worker7kernels21embedding_lookup_fp16EPKiPK6__halfPS3_iii)
        .other          _ZN6worker7kernels21embedding_lookup_fp16EPKiPK6__halfPS3_iii,@"STO_CUDA_ENTRY STV_DEFAULT"
_ZN6worker7kernels21embedding_lookup_fp16EPKiPK6__halfPS3_iii:
.text._ZN6worker7kernels21embedding_lookup_fp16EPKiPK6__halfPS3_iii:
        /* <DEDUP_REMOVED lines=20> */
[----:B------:R0:W-:Y:S01]  /*0140*/  @!P0 STG.E.U16 desc[UR4][R4.64], RZ ;  /* 0x000000ff04008986 */ /* 0x0001e2000c101504 */
[----:B------:R-:W-:Y:S05]  /*0150*/  @!P0 EXIT ;  /* 0x000000000000894d */ /* 0x000fea0003800000 */
[----:B------:R-:W1:Y:S01]  /*0160*/  LDC.64 R2, c[0x0][0x388] ;  /* 0x0000e200ff027b82 */ /* 0x000e620000000a00 */
[----:B------:R-:W-:-:S07]  /*0170*/  IMAD R7, R7, UR7, R0 ;  /* 0x0000000707077c24 */ /* 0x000fce000f8e0200 */
[----:B0-----:R-:W0:Y:S01]  /*0180*/  LDC.64 R4, c[0x0][0x390] ;  /* 0x0000e400ff047b82 */ /* 0x001e220000000a00 */
[----:B-1----:R-:W-:-:S06]  /*0190*/  IMAD.WIDE.U32 R2, R7, 0x2, R2 ;  /* 0x0000000207027825 */ /* 0x002fcc00078e0002 */
[----:B------:R-:W2:Y:S01]  /*01a0*/  LDG.E.U16 R3, desc[UR4][R2.64] ;  /* 0x0000000402037981 */ /* 0x000ea2000c1e1500 */
[----:B------:R-:W-:-:S04]  /*01b0*/  IMAD R11, R11, UR7, R0 ;  /* 0x000000070b0b7c24 */ /* 0x000fc8000f8e0200 */
[----:B0-----:R-:W-:-:S05]  /*01c0*/  IMAD.WIDE.U32 R4, R11, 0x2, R4 ;  /* 0x000000020b047825 */ /* 0x001fca00078e0004 */
[----:B--2---:R-:W-:Y:S01]  /*01d0*/  STG.E.U16 desc[UR4][R4.64], R3 ;  /* 0x0000000304007986 */ /* 0x004fe2000c101504 */
[----:B------:R-:W-:Y:S05]  /*01e0*/  EXIT ;  /* 0x000000000000794d */ /* 0x000fea0003800000 */
.L_x_1:
        /* <DEDUP_REMOVED lines=9> */
.L_x_3:


//--------------------- .nv.shared.reserved.0     --------------------------
	.section	.nv.shared.reserved.0,"aw",@nobits
	.weak		__nv_reservedSMEM_offset_0_alias
	.size		__nv_reservedSMEM_offset_0_alias, 0, 64
	.other		__nv_reservedSMEM_offset_0_alias,@"STO_CUDA_RESERVED_SHARED STV_DEFAULT"
__nv_reservedSMEM_offset_0_alias:
	.zero		0
	.zero		64


//--------------------- .nv.constant0._ZN6worker7kernels21embedding_lookup_fp32EPKiPKfPfiii --------------------------
	.section	.nv.constant0._ZN6worker7kernels21embedding_lookup_fp32EPKiPKfPfiii,"a",@progbits
	.sectionflags	@""
	.align	4
.nv.constant0._ZN6worker7kernels21embedding_lookup_fp32EPKiPKfPfiii:
	.zero		932


//--------------------- .nv.constant0._ZN6worker7kernels21embedding_lookup_fp16EPKiPK6__halfPS3_iii --------------------------
	.section	.nv.constant0._ZN6worker7kernels21embedding_lookup_fp16EPKiPK6__halfPS3_iii,"a",@progbits
	.sectionflags	@""
	.align	4
.nv.constant0._ZN6worker7kernels21embedding_lookup_fp16EPKiPK6__halfPS3_iii:
	.zero		932


//--------------------- SYMBOLS --------------------------

	.type		.nv.reservedSmem.offset0,@object
	.size		.nv.reservedSmem.offset0,0x4
